	.headerflags	@"EF_CUDA_TEXMODE_UNIFIED EF_CUDA_64BIT_ADDRESS EF_CUDA_ACCELERATORS EF_CUDA_SM90 EF_CUDA_VIRTUAL_SM(EF_CUDA_SM90)"
	.elftype	@"ET_EXEC"


//--------------------- .nv.info                  --------------------------
	.section	.nv.info,"",@"SHT_CUDA_INFO"
	.align	4


	//----- nvinfo : EIATTR_REGCOUNT
	.align		4
        /*0000*/ 	.byte	0x04, 0x2f
        /*0002*/ 	.short	(.L_2 - .L_1)
	.align		4
.L_1:
        /*0004*/ 	.word	index@(triton_poi_fused_cat_15)
        /*0008*/ 	.word	0x00000011


	//----- nvinfo : EIATTR_MIN_STACK_SIZE
	.align		4
.L_2:
        /*000c*/ 	.byte	0x04, 0x12
        /*000e*/ 	.short	(.L_4 - .L_3)
	.align		4
.L_3:
        /*0010*/ 	.word	index@(triton_poi_fused_cat_15)
        /*0014*/ 	.word	0x00000000


	//----- nvinfo : EIATTR_FRAME_SIZE
	.align		4
.L_4:
        /*0018*/ 	.byte	0x04, 0x11
        /*001a*/ 	.short	(.L_6 - .L_5)
	.align		4
.L_5:
        /*001c*/ 	.word	index@(triton_poi_fused_cat_15)
        /*0020*/ 	.word	0x00000000


	//----- nvinfo : EIATTR_MIN_STACK_SIZE
	.align		4
.L_6:
        /*0024*/ 	.byte	0x04, 0x12
        /*0026*/ 	.short	(.L_8 - .L_7)
	.align		4
.L_7:
        /*0028*/ 	.word	index@(triton_poi_fused_cat_15)
        /*002c*/ 	.word	0x00000000
.L_8:


//--------------------- .nv.info.triton_poi_fused_cat_15 --------------------------
	.section	.nv.info.triton_poi_fused_cat_15,"",@"SHT_CUDA_INFO"
	.sectionflags	@""
	.align	4


	//----- nvinfo : EIATTR_CUDA_API_VERSION
	.align		4
        /*0000*/ 	.byte	0x04, 0x37
        /*0002*/ 	.short	(.L_10 - .L_9)
.L_9:
        /*0004*/ 	.word	0x0000007c


	//----- nvinfo : EIATTR_KPARAM_INFO
	.align		4
.L_10:
        /*0008*/ 	.byte	0x04, 0x17
        /*000a*/ 	.short	(.L_12 - .L_11)
.L_11:
        /*000c*/ 	.word	0x00000000
        /*0010*/ 	.short	0x0003
        /*0012*/ 	.short	0x0018
        /*0014*/ 	.byte	0x00, 0xf0, 0x11, 0x00


	//----- nvinfo : EIATTR_KPARAM_INFO
	.align		4
.L_12:
        /*0018*/ 	.byte	0x04, 0x17
        /*001a*/ 	.short	(.L_14 - .L_13)
.L_13:
        /*001c*/ 	.word	0x00000000
        /*0020*/ 	.short	0x0002
        /*0022*/ 	.short	0x0010
        /*0024*/ 	.byte	0x00, 0xf4, 0x21, 0x00


	//----- nvinfo : EIATTR_KPARAM_INFO
	.align		4
.L_14:
        /*0028*/ 	.byte	0x04, 0x17
        /*002a*/ 	.short	(.L_16 - .L_15)
.L_15:
        /*002c*/ 	.word	0x00000000
        /*0030*/ 	.short	0x0001
        /*0032*/ 	.short	0x0008
        /*0034*/ 	.byte	0x00, 0xf4, 0x21, 0x00


	//----- nvinfo : EIATTR_KPARAM_INFO
	.align		4
.L_16:
        /*0038*/ 	.byte	0x04, 0x17
        /*003a*/ 	.short	(.L_18 - .L_17)
.L_17:
        /*003c*/ 	.word	0x00000000
        /*0040*/ 	.short	0x0000
        /*0042*/ 	.short	0x0000
        /*0044*/ 	.byte	0x00, 0xf4, 0x21, 0x00


	//----- nvinfo : EIATTR_SPARSE_MMA_MASK
	.align		4
.L_18:
        /*0048*/ 	.byte	0x03, 0x50
        /*004a*/ 	.short	0x0000


	//----- nvinfo : EIATTR_MAXREG_COUNT
	.align		4
        /*004c*/ 	.byte	0x03, 0x1b
        /*004e*/ 	.short	0x00ff


	//----- nvinfo : EIATTR_EXIT_INSTR_OFFSETS
	.align		4
        /*0050*/ 	.byte	0x04, 0x1c
        /*0052*/ 	.short	(.L_20 - .L_19)


	//   ....[0]....
.L_19:
        /*0054*/ 	.word	0x000006b0


	//----- nvinfo : EIATTR_REQNTID
	.align		4
.L_20:
        /*0058*/ 	.byte	0x04, 0x10
        /*005a*/ 	.short	(.L_22 - .L_21)
.L_21:
        /*005c*/ 	.word	0x00000100
        /*0060*/ 	.word	0x00000001
        /*0064*/ 	.word	0x00000001


	//----- nvinfo : EIATTR_CBANK_PARAM_SIZE
	.align		4
.L_22:
        /*0068*/ 	.byte	0x03, 0x19
        /*006a*/ 	.short	0x001c


	//----- nvinfo : EIATTR_PARAM_CBANK
	.align		4
        /*006c*/ 	.byte	0x04, 0x0a
        /*006e*/ 	.short	(.L_24 - .L_23)
	.align		4
.L_23:
        /*0070*/ 	.word	index@(.nv.constant0.triton_poi_fused_cat_15)
        /*0074*/ 	.short	0x0210
        /*0076*/ 	.short	0x001c


	//----- nvinfo : EIATTR_SW_WAR
	.align		4
.L_24:
        /*0078*/ 	.byte	0x04, 0x36
        /*007a*/ 	.short	(.L_26 - .L_25)
.L_25:
        /*007c*/ 	.word	0x00000008
.L_26:


//--------------------- .nv.callgraph             --------------------------
	.section	.nv.callgraph,"",@"SHT_CUDA_CALLGRAPH"
	.align	4
	.sectionentsize	8
	.align		4
        /*0000*/ 	.word	0x00000000
	.align		4
        /*0004*/ 	.word	0xffffffff
	.align		4
        /*0008*/ 	.word	0x00000000
	.align		4
        /*000c*/ 	.word	0xfffffffe
	.align		4
        /*0010*/ 	.word	0x00000000
	.align		4
        /*0014*/ 	.word	0xfffffffd
	.align		4
        /*0018*/ 	.word	0x00000000
	.align		4
        /*001c*/ 	.word	0xfffffffc


//--------------------- .nv.constant4             --------------------------
	.section	.nv.constant4,"a",@progbits
	.align	8
	.align		8
.nv.constant4:
        /*0000*/ 	.dword	_$_str


//--------------------- .text.triton_poi_fused_cat_15 --------------------------
	.section	.text.triton_poi_fused_cat_15,"ax",@progbits
	.align	128
        .global         triton_poi_fused_cat_15
        .type           triton_poi_fused_cat_15,@function
        .size           triton_poi_fused_cat_15,(.L_x_1 - triton_poi_fused_cat_15)
        .other          triton_poi_fused_cat_15,@"STO_CUDA_ENTRY STV_DEFAULT"
triton_poi_fused_cat_15:
.text.triton_poi_fused_cat_15:
[----:B------:R-:W-:Y:S01]  /*0000*/  LDC R1, c[0x0][0x28] ;  /* 0x00000a00ff017b82 */ /* 0x000fe20000000800 */
[----:B------:R-:W1:Y:S01]  /*0010*/  S2R R0, SR_TID.X ;  /* 0x0000000000007919 */ /* 0x000e620000002100 */
[----:B------:R-:W-:Y:S01]  /*0020*/  ULDC.64 UR4, c[0x0][0x208] ;  /* 0x0000820000047ab9 */ /* 0x000fe20000000a00 */
[----:B------:R-:W-:Y:S01]  /*0030*/  ULDC.64 UR6, c[0x0][0x218] ;  /* 0x0000860000067ab9 */ /* 0x000fe20000000a00 */
[----:B------:R-:W2:Y:S01]  /*0040*/  S2R R3, SR_CTAID.X ;  /* 0x0000000000037919 */ /* 0x000ea20000002500 */
[----:B-1----:R-:W-:-:S05]  /*0050*/  IMAD.SHL.U32 R0, R0, 0x2, RZ ;  /* 0x0000000200007824 */ /* 0x002fca00078e00ff */
[----:B------:R-:W-:-:S05]  /*0060*/  LOP3.LUT R0, R0, 0x1fe, RZ, 0xc0, !PT ;  /* 0x000001fe00007812 */ /* 0x000fca00078ec0ff */
[----:B--2---:R-:W-:-:S05]  /*0070*/  IMAD R0, R3, 0x200, R0 ;  /* 0x0000020003007824 */ /* 0x004fca00078e0200 */
[----:B------:R-:W-:-:S04]  /*0080*/  SHF.R.S32.HI R3, RZ, 0x1f, R0 ;  /* 0x0000001fff037819 */ /* 0x000fc80000011400 */
[CC--:B------:R-:W-:Y:S02]  /*0090*/  LEA.HI R6, R3.reuse, R0.reuse, RZ, 0x12 ;  /* 0x0000000003067211 */ /* 0x0c0fe400078f90ff */
[----:B------:R-:W-:Y:S02]  /*00a0*/  LEA.HI R3, R3, R0, RZ, 0x17 ;  /* 0x0000000003037211 */ /* 0x000fe400078fb8ff */
[----:B------:R-:W-:-:S04]  /*00b0*/  SHF.R.S32.HI R2, RZ, 0x12, R6 ;  /* 0x00000012ff027819 */ /* 0x000fc80000011406 */
[----:B------:R-:W-:-:S04]  /*00c0*/  SHF.R.S32.HI R4, RZ, 0xf, R2 ;  /* 0x0000000fff047819 */ /* 0x000fc80000011402 */
[----:B------:R-:W-:-:S04]  /*00d0*/  LOP3.LUT R5, R4, 0xffff, RZ, 0xc0, !PT ;  /* 0x0000ffff04057812 */ /* 0x000fc800078ec0ff */
[----:B------:R-:W-:-:S04]  /*00e0*/  LEA.HI R4, R5, R2, RZ, 0x15 ;  /* 0x0000000205047211 */ /* 0x000fc800078fa8ff */
[----:B------:R-:W-:-:S05]  /*00f0*/  LOP3.LUT R4, R4, 0xffe0, RZ, 0xc0, !PT ;  /* 0x0000ffe004047812 */ /* 0x000fca00078ec0ff */
[----:B------:R-:W-:Y:S02]  /*0100*/  IMAD.MOV R7, RZ, RZ, -R4 ;  /* 0x000000ffff077224 */ /* 0x000fe400078e0a04 */
[----:B------:R-:W1:Y:S03]  /*0110*/  LDC.64 R4, c[0x0][0x210] ;  /* 0x00008400ff047b82 */ /* 0x000e660000000a00 */
[----:B------:R-:W-:-:S05]  /*0120*/  PRMT R7, R7, 0x7710, RZ ;  /* 0x0000771007077816 */ /* 0x000fca00000000ff */
[----:B------:R-:W-:Y:S01]  /*0130*/  IMAD.IADD R7, R2, 0x1, R7 ;  /* 0x0000000102077824 */ /* 0x000fe200078e0207 */
[----:B------:R-:W-:Y:S02]  /*0140*/  SHF.R.S32.HI R2, RZ, 0x17, R3 ;  /* 0x00000017ff027819 */ /* 0x000fe40000011403 */
[----:B------:R-:W-:Y:S02]  /*0150*/  LOP3.LUT R3, R3, 0xff800000, RZ, 0xc0, !PT ;  /* 0xff80000003037812 */ /* 0x000fe400078ec0ff */
[----:B------:R-:W-:Y:S01]  /*0160*/  PRMT R10, R7, 0x9910, RZ ;  /* 0x00009910070a7816 */ /* 0x000fe200000000ff */
[----:B------:R-:W-:-:S03]  /*0170*/  IMAD.SHL.U32 R8, R2, 0x400000, RZ ;  /* 0x0040000002087824 */ /* 0x000fc600078e00ff */
[----:B------:R-:W-:Y:S02]  /*0180*/  ISETP.GE.AND P1, PT, R10, 0x10, PT ;  /* 0x000000100a00780c */ /* 0x000fe40003f26270 */
[----:B------:R-:W-:-:S05]  /*0190*/  IADD3 R3, R8, R0, -R3 ;  /* 0x0000000008037210 */ /* 0x000fca0007ffe803 */
[----:B-1----:R-:W-:Y:S01]  /*01a0*/  IMAD.WIDE R4, R3, 0x4, R4 ;  /* 0x0000000403047825 */ /* 0x002fe200078e0204 */
[----:B------:R-:W-:-:S06]  /*01b0*/  CS2R R2, SRZ ;  /* 0x0000000000027805 */ /* 0x000fcc000001ff00 */
[----:B------:R1:W2:Y:S01]  /*01c0*/  @!P1 LDG.E.64 R2, desc[UR4][R4.64] ;  /* 0x0000000404029981 */ /* 0x0002a2000c1e1b00 */
[----:B------:R-:W-:Y:S02]  /*01d0*/  LOP3.LUT R9, R6, 0xfffc0000, RZ, 0xc0, !PT ;  /* 0xfffc000006097812 */ /* 0x000fe400078ec0ff */
[----:B------:R-:W-:Y:S02]  /*01e0*/  LOP3.LUT R7, R7, 0xffff, RZ, 0xc0, !PT ;  /* 0x0000ffff07077812 */ /* 0x000fe400078ec0ff */
[----:B------:R-:W-:Y:S01]  /*01f0*/  ISETP.GT.AND P0, PT, R10, 0xf, PT ;  /* 0x0000000f0a00780c */ /* 0x000fe20003f04270 */
[----:B------:R-:W-:Y:S01]  /*0200*/  IMAD.IADD R9, R0, 0x1, -R9 ;  /* 0x0000000100097824 */ /* 0x000fe200078e0a09 */
[----:B------:R-:W-:Y:S01]  /*0210*/  SHF.R.S32.HI R6, RZ, 0x1f, R8 ;  /* 0x0000001fff067819 */ /* 0x000fe20000011408 */
[----:B------:R-:W-:-:S05]  /*0220*/  IMAD.SHL.U32 R7, R7, 0x40000, RZ ;  /* 0x0004000007077824 */ /* 0x000fca00078e00ff */
[----:B------:R-:W-:Y:S02]  /*0230*/  IADD3 R8, P2, P3, R7, R9, R8 ;  /* 0x0000000907087210 */ /* 0x000fe40007b5e008 */
[----:B------:R-:W-:Y:S02]  /*0240*/  SHF.R.S32.HI R9, RZ, 0x1f, R9 ;  /* 0x0000001fff097819 */ /* 0x000fe40000011409 */
[----:B------:R-:W-:-:S04]  /*0250*/  SHF.R.S32.HI R7, RZ, 0x1f, R7 ;  /* 0x0000001fff077819 */ /* 0x000fc80000011407 */
[----:B-1----:R-:W-:Y:S02]  /*0260*/  IADD3.X R5, R7, R9, R6, P2, P3 ;  /* 0x0000000907057210 */ /* 0x002fe400017e6406 */
[----:B------:R-:W-:-:S04]  /*0270*/  LEA R4, P2, R8, UR6, 0x2 ;  /* 0x0000000608047c11 */ /* 0x000fc8000f8410ff */
[----:B------:R-:W-:Y:S02]  /*0280*/  LEA.HI.X R5, R8, UR7, R5, 0x2, P2 ;  /* 0x0000000708057c11 */ /* 0x000fe400090f1405 */
[----:B------:R-:W-:Y:S02]  /*0290*/  CS2R R8, SRZ ;  /* 0x0000000000087805 */ /* 0x000fe4000001ff00 */
[----:B------:R-:W-:-:S04]  /*02a0*/  @P0 IADD3 R4, P2, R4, -0x1000000, RZ ;  /* 0xff00000004040810 */ /* 0x000fc80007f5e0ff */
[----:B------:R-:W-:-:S05]  /*02b0*/  @P0 IADD3.X R5, R5, -0x1, RZ, P2, !PT ;  /* 0xffffffff05050810 */ /* 0x000fca00017fe4ff */
[----:B------:R1:W3:Y:S01]  /*02c0*/  @P0 LDG.E.64 R8, desc[UR4][R4.64] ;  /* 0x0000000404080981 */ /* 0x0002e2000c1e1b00 */
[----:B--2---:R-:W-:Y:S02]  /*02d0*/  SEL R2, R2, RZ, !P1 ;  /* 0x000000ff02027207 */ /* 0x004fe40004800000 */
[----:B------:R-:W-:-:S03]  /*02e0*/  SEL R3, R3, RZ, !P1 ;  /* 0x000000ff03037207 */ /* 0x000fc60004800000 */
[C---:B------:R-:W-:Y:S01]  /*02f0*/  FMUL R6, R2.reuse, 1.4426950216293334961 ;  /* 0x3fb8aa3b02067820 */ /* 0x040fe20000400000 */
[----:B------:R-:W-:Y:S01]  /*0300*/  FADD.FTZ R7, |R2|, -RZ ;  /* 0x800000ff02077221 */ /* 0x000fe20000010200 */
[C---:B------:R-:W-:Y:S01]  /*0310*/  FMUL R10, R3.reuse, 1.4426950216293334961 ;  /* 0x3fb8aa3b030a7820 */ /* 0x040fe20000400000 */
[----:B------:R-:W-:-:S03]  /*0320*/  FADD.FTZ R11, |R3|, -RZ ;  /* 0x800000ff030b7221 */ /* 0x000fc60000010200 */
[----:B------:R-:W1:Y:S01]  /*0330*/  FRND R6, R6 ;  /* 0x0000000600067307 */ /* 0x000e620000201000 */
[----:B------:R-:W-:Y:S02]  /*0340*/  FSETP.GEU.AND P2, PT, R7, 0.40999999642372131348, PT ;  /* 0x3ed1eb850700780b */ /* 0x000fe40003f4e000 */
[----:B------:R-:W-:Y:S01]  /*0350*/  FSETP.GEU.AND P3, PT, R11, 0.40999999642372131348, PT ;  /* 0x3ed1eb850b00780b */ /* 0x000fe20003f6e000 */
[----:B------:R-:W-:-:S04]  /*0360*/  IMAD.MOV.U32 R11, RZ, RZ, 0x3ab5ebe6 ;  /* 0x3ab5ebe6ff0b7424 */ /* 0x000fc800078e00ff */
[----:B------:R-:W2:Y:S01]  /*0370*/  FRND R10, R10 ;  /* 0x0000000a000a7307 */ /* 0x000ea20000201000 */
[----:B-1----:R-:W-:Y:S02]  /*0380*/  FSEL R5, R6, RZ, P2 ;  /* 0x000000ff06057208 */ /* 0x002fe40001000000 */
[----:B------:R-:W-:Y:S02]  /*0390*/  FSETP.NEU.AND P2, PT, R3, RZ, PT ;  /* 0x000000ff0300720b */ /* 0x000fe40003f4d000 */
[C---:B------:R-:W-:Y:S01]  /*03a0*/  FSETP.NEU.AND P5, PT, R5.reuse, 128, PT ;  /* 0x430000000500780b */ /* 0x040fe20003fad000 */
[----:B------:R-:W-:Y:S01]  /*03b0*/  FFMA.FTZ R14, -R5, 0.693145751953125, R2 ;  /* 0x3f317200050e7823 */ /* 0x000fe20000010102 */
[----:B--2---:R-:W-:-:S03]  /*03c0*/  FSEL R12, R10, RZ, P3 ;  /* 0x000000ff0a0c7208 */ /* 0x004fc60001800000 */
[C---:B------:R-:W-:Y:S01]  /*03d0*/  FFMA.FTZ R14, -R5.reuse, 1.428606765330187045e-06, R14 ;  /* 0x35bfbe8e050e7823 */ /* 0x040fe2000001010e */
[----:B------:R-:W-:Y:S02]  /*03e0*/  FSEL R4, R5, 127, P5 ;  /* 0x42fe000005047808 */ /* 0x000fe40002800000 */
[C---:B------:R-:W-:Y:S01]  /*03f0*/  FSETP.NEU.AND P4, PT, R12.reuse, 128, PT ;  /* 0x430000000c00780b */ /* 0x040fe20003f8d000 */
[----:B------:R-:W-:Y:S01]  /*0400*/  FFMA.FTZ R7, -R12, 0.693145751953125, R3 ;  /* 0x3f3172000c077823 */ /* 0x000fe20000010103 */
[----:B------:R-:W-:Y:S01]  /*0410*/  MUFU.EX2 R5, R4 ;  /* 0x0000000400057308 */ /* 0x000fe20000000800 */
[----:B------:R-:W-:Y:S02]  /*0420*/  FSETP.NEU.AND P3, PT, R2, RZ, PT ;  /* 0x000000ff0200720b */ /* 0x000fe40003f6d000 */
[----:B------:R-:W-:Y:S01]  /*0430*/  FFMA.FTZ R10, -R12, 1.428606765330187045e-06, R7 ;  /* 0x35bfbe8e0c0a7823 */ /* 0x000fe20000010107 */
[----:B------:R-:W-:Y:S01]  /*0440*/  FFMA.FTZ R7, R14, R11, 0.0083824126049876213074 ;  /* 0x3c0956630e077423 */ /* 0x000fe2000001000b */
[----:B------:R-:W-:-:S02]  /*0450*/  FSEL R12, R12, 127, P4 ;  /* 0x42fe00000c0c7808 */ /* 0x000fc40002000000 */
[----:B------:R-:W-:Y:S01]  /*0460*/  FFMA.FTZ R11, R10, R11, 0.0083824126049876213074 ;  /* 0x3c0956630a0b7423 */ /* 0x000fe2000001000b */
[----:B------:R-:W-:Y:S01]  /*0470*/  FFMA.FTZ R7, R14, R7, 0.041667830199003219604 ;  /* 0x3d2aabe30e077423 */ /* 0x000fe20000010007 */
[----:B------:R-:W1:Y:S01]  /*0480*/  MUFU.EX2 R6, R12 ;  /* 0x0000000c00067308 */ /* 0x000e620000000800 */
[----:B------:R-:W-:Y:S01]  /*0490*/  FSETP.GT.AND P6, PT, R4, 128, PT ;  /* 0x430000000400780b */ /* 0x000fe20003fc4000 */
[----:B------:R-:W-:Y:S01]  /*04a0*/  FFMA.FTZ R11, R10, R11, 0.041667830199003219604 ;  /* 0x3d2aabe30a0b7423 */ /* 0x000fe2000001000b */
[----:B------:R-:W-:-:S03]  /*04b0*/  FFMA.FTZ R7, R14, R7, 0.16666397452354431152 ;  /* 0x3e2aa9f60e077423 */ /* 0x000fc60000010007 */
[----:B------:R-:W-:Y:S01]  /*04c0*/  FFMA.FTZ R11, R10, R11, 0.16666397452354431152 ;  /* 0x3e2aa9f60a0b7423 */ /* 0x000fe2000001000b */
[----:B------:R-:W-:-:S03]  /*04d0*/  FFMA.FTZ R7, R14, R7, 0.49999994039535522461 ;  /* 0x3efffffe0e077423 */ /* 0x000fc60000010007 */
[----:B------:R-:W-:Y:S01]  /*04e0*/  FFMA.FTZ R11, R10, R11, 0.49999994039535522461 ;  /* 0x3efffffe0a0b7423 */ /* 0x000fe2000001000b */
[----:B------:R-:W-:-:S03]  /*04f0*/  FMUL R7, R14, R7 ;  /* 0x000000070e077220 */ /* 0x000fc60000400000 */
[----:B------:R-:W-:Y:S01]  /*0500*/  FMUL R11, R10, R11 ;  /* 0x0000000b0a0b7220 */ /* 0x000fe20000400000 */
[----:B------:R-:W-:Y:S01]  /*0510*/  FFMA.FTZ R14, R14, R7, R14 ;  /* 0x000000070e0e7223 */ /* 0x000fe2000001000e */
[----:B-1----:R-:W-:Y:S02]  /*0520*/  FADD R7, R6, -1 ;  /* 0xbf80000006077421 */ /* 0x002fe40000000000 */
[----:B------:R-:W-:Y:S01]  /*0530*/  FFMA.FTZ R11, R10, R11, R10 ;  /* 0x0000000b0a0b7223 */ /* 0x000fe2000001000a */
[----:B------:R-:W-:-:S03]  /*0540*/  FADD R10, R5, -1 ;  /* 0xbf800000050a7421 */ /* 0x000fc60000000000 */
[----:B------:R-:W-:Y:S01]  /*0550*/  FFMA.FTZ R11, R6, R11, R7 ;  /* 0x0000000b060b7223 */ /* 0x000fe20000010007 */
[----:B------:R-:W-:Y:S01]  /*0560*/  FFMA.FTZ R5, R5, R14, R10 ;  /* 0x0000000e05057223 */ /* 0x000fe2000001000a */
[----:B------:R-:W1:Y:S02]  /*0570*/  LDC.64 R6, c[0x0][0x220] ;  /* 0x00008800ff067b82 */ /* 0x000e640000000a00 */
[----:B------:R-:W-:Y:S01]  /*0580*/  @!P4 FADD R11, R11, R11 ;  /* 0x0000000b0b0bc221 */ /* 0x000fe20000000000 */
[C---:B------:R-:W-:Y:S01]  /*0590*/  FSETP.GT.AND P4, PT, R12.reuse, 128, PT ;  /* 0x430000000c00780b */ /* 0x040fe20003f84000 */
[----:B------:R-:W-:Y:S01]  /*05a0*/  @!P5 FADD R5, R5, R5 ;  /* 0x000000050505d221 */ /* 0x000fe20000000000 */
[----:B------:R-:W-:Y:S02]  /*05b0*/  FSETP.GEU.AND P5, PT, R12, -25, PT ;  /* 0xc1c800000c00780b */ /* 0x000fe40003fae000 */
[----:B------:R-:W-:Y:S01]  /*05c0*/  FSEL R10, R11, +INF , !P4 ;  /* 0x7f8000000b0a7808 */ /* 0x000fe20006000000 */
[----:B------:R-:W-:Y:S01]  /*05d0*/  FADD R11, R2, R2 ;  /* 0x00000002020b7221 */ /* 0x000fe20000000000 */
[----:B------:R-:W-:-:S02]  /*05e0*/  FSEL R5, R5, +INF , !P6 ;  /* 0x7f80000005057808 */ /* 0x000fc40007000000 */
[----:B------:R-:W-:Y:S02]  /*05f0*/  FSETP.GEU.AND P4, PT, R4, -25, PT ;  /* 0xc1c800000400780b */ /* 0x000fe40003f8e000 */
[----:B------:R-:W-:Y:S01]  /*0600*/  FSEL R10, R10, -1, P5 ;  /* 0xbf8000000a0a7808 */ /* 0x000fe20002800000 */
[----:B------:R-:W-:Y:S01]  /*0610*/  @!P2 FADD R10, R3, R3 ;  /* 0x00000003030aa221 */ /* 0x000fe20000000000 */
[----:B------:R-:W-:Y:S02]  /*0620*/  @P3 FSEL R11, R5, -1, P4 ;  /* 0xbf800000050b3808 */ /* 0x000fe40002000000 */
[C---:B------:R-:W-:Y:S02]  /*0630*/  FSETP.GT.AND P3, PT, R2.reuse, RZ, PT ;  /* 0x000000ff0200720b */ /* 0x040fe40003f64000 */
[----:B------:R-:W-:Y:S02]  /*0640*/  FSETP.GT.AND P2, PT, R3, RZ, PT ;  /* 0x000000ff0300720b */ /* 0x000fe40003f44000 */
[----:B------:R-:W-:-:S02]  /*0650*/  FSEL R4, R2, R11, P3 ;  /* 0x0000000b02047208 */ /* 0x000fc40001800000 */
[----:B------:R-:W-:Y:S01]  /*0660*/  FSEL R5, R3, R10, P2 ;  /* 0x0000000a03057208 */ /* 0x000fe20001000000 */
[----:B-1----:R-:W-:Y:S01]  /*0670*/  IMAD.WIDE R2, R0, 0x4, R6 ;  /* 0x0000000400027825 */ /* 0x002fe200078e0206 */
[----:B---3--:R-:W-:Y:S02]  /*0680*/  @P1 SEL R4, R8, RZ, P0 ;  /* 0x000000ff08041207 */ /* 0x008fe40000000000 */
[----:B------:R-:W-:-:S05]  /*0690*/  @P1 SEL R5, R9, RZ, P0 ;  /* 0x000000ff09051207 */ /* 0x000fca0000000000 */
[----:B------:R-:W-:Y:S01]  /*06a0*/  STG.E.64 desc[UR4][R2.64], R4 ;  /* 0x0000000402007986 */ /* 0x000fe2000c101b04 */
[----:B------:R-:W-:Y:S05]  /*06b0*/  EXIT ;  /* 0x000000000000794d */ /* 0x000fea0003800000 */
.L_x_0:
[----:B------:R-:W-:-:S00]  /*06c0*/  BRA `(.L_x_0) ;  /* 0xfffffffc00fc7947 */ /* 0x000fc0000383ffff */
[----:B------:R-:W-:-:S00]  /*06d0*/  NOP ;  /* 0x0000000000007918 */ /* 0x000fc00000000000 */
        /* <DEDUP_REMOVED lines=10> */
.L_x_1:


//--------------------- .nv.global.init           --------------------------
	.section	.nv.global.init,"aw",@progbits
.nv.global.init:
	.type		_$_str,@object
	.size		_$_str,(.L_0 - _$_str)
_$_str:
        /*0000*/ 	.byte	0x5f, 0x5f, 0x43, 0x55, 0x44, 0x41, 0x5f, 0x46, 0x54, 0x5a, 0x00
.L_0:


//--------------------- .nv.constant0.triton_poi_fused_cat_15 --------------------------
	.section	.nv.constant0.triton_poi_fused_cat_15,"a",@progbits
	.sectionflags	@""
	.align	4
.nv.constant0.triton_poi_fused_cat_15:
	.zero		556
